//
// Generated by NVIDIA NVVM Compiler
//
// Compiler Build ID: CL-36424714
// Cuda compilation tools, release 13.0, V13.0.88
// Based on NVVM 20.0.0
//

.version 9.0
.target sm_100
.address_size 64

	// .globl	_Z7prescanPiS_i
.extern .shared .align 16 .b8 temp[];

.visible .entry _Z7prescanPiS_i(
	.param .u64 .ptr .align 1 _Z7prescanPiS_i_param_0,
	.param .u64 .ptr .align 1 _Z7prescanPiS_i_param_1,
	.param .u32 _Z7prescanPiS_i_param_2
)
{
	.reg .pred 	%p<8>;
	.reg .b32 	%r<52>;
	.reg .b64 	%rd<9>;

	ld.param.u64 	%rd1, [_Z7prescanPiS_i_param_0];
	ld.param.u64 	%rd2, [_Z7prescanPiS_i_param_1];
	ld.param.u32 	%r15, [_Z7prescanPiS_i_param_2];
	cvta.to.global.u64 	%rd3, %rd2;
	mov.u32 	%r1, %tid.x;
	shl.b32 	%r2, %r1, 1;
	mul.wide.u32 	%rd4, %r2, 4;
	add.s64 	%rd5, %rd3, %rd4;
	ld.global.u32 	%r17, [%rd5];
	shl.b32 	%r18, %r1, 3;
	mov.u32 	%r19, temp;
	add.s32 	%r3, %r19, %r18;
	or.b32  	%r4, %r2, 1;
	ld.global.u32 	%r20, [%rd5+4];
	st.shared.v2.u32 	[%r3], {%r17, %r20};
	shr.s32 	%r47, %r15, 1;
	setp.lt.s32 	%p1, %r47, 1;
	mov.b32 	%r49, 1;
	@%p1 bra 	$L__BB0_5;
	mov.b32 	%r49, 1;
$L__BB0_2:
	bar.sync 	0;
	setp.ge.s32 	%p2, %r1, %r47;
	@%p2 bra 	$L__BB0_4;
	mul.lo.s32 	%r22, %r49, %r4;
	shl.b32 	%r23, %r22, 2;
	add.s32 	%r25, %r19, %r23;
	ld.shared.u32 	%r26, [%r25+-4];
	shl.b32 	%r27, %r49, 2;
	add.s32 	%r28, %r25, %r27;
	ld.shared.u32 	%r29, [%r28+-4];
	add.s32 	%r30, %r29, %r26;
	st.shared.u32 	[%r28+-4], %r30;
$L__BB0_4:
	shl.b32 	%r49, %r49, 1;
	shr.u32 	%r9, %r47, 1;
	setp.gt.u32 	%p3, %r47, 1;
	mov.u32 	%r47, %r9;
	@%p3 bra 	$L__BB0_2;
$L__BB0_5:
	setp.ne.s32 	%p4, %r1, 0;
	@%p4 bra 	$L__BB0_7;
	shl.b32 	%r31, %r15, 2;
	add.s32 	%r33, %r19, %r31;
	mov.b32 	%r34, 0;
	st.shared.u32 	[%r33+-4], %r34;
$L__BB0_7:
	setp.lt.s32 	%p5, %r15, 2;
	@%p5 bra 	$L__BB0_12;
	mov.b32 	%r50, 1;
$L__BB0_9:
	shr.u32 	%r49, %r49, 1;
	bar.sync 	0;
	setp.ge.u32 	%p6, %r1, %r50;
	@%p6 bra 	$L__BB0_11;
	mul.lo.s32 	%r36, %r49, %r4;
	shl.b32 	%r37, %r36, 2;
	add.s32 	%r39, %r19, %r37;
	ld.shared.u32 	%r40, [%r39+-4];
	shl.b32 	%r41, %r49, 2;
	add.s32 	%r42, %r39, %r41;
	ld.shared.u32 	%r43, [%r42+-4];
	st.shared.u32 	[%r39+-4], %r43;
	add.s32 	%r44, %r43, %r40;
	st.shared.u32 	[%r42+-4], %r44;
$L__BB0_11:
	shl.b32 	%r50, %r50, 1;
	setp.lt.s32 	%p7, %r50, %r15;
	@%p7 bra 	$L__BB0_9;
$L__BB0_12:
	cvta.to.global.u64 	%rd6, %rd1;
	bar.sync 	0;
	ld.shared.v2.u32 	{%r45, %r46}, [%r3];
	add.s64 	%rd8, %rd6, %rd4;
	st.global.u32 	[%rd8], %r45;
	st.global.u32 	[%rd8+4], %r46;
	ret;

}


// ===== COMPILED SASS (sm_100) =====

	.target	sm_100

	.elftype	@"ET_EXEC"


//--------------------- .note.nv.tkinfo           --------------------------
	.section	.note.nv.tkinfo,"",@"SHT_NOTE"
	.sectionflags	@"SHF_NOTE_NV_TKINFO"
	.tkinfo
        /*0018*/ 	.word	0x00000002
        /*0030*/ 	.string	""
        /*0030*/ 	.string	"ptxas"
        /*0030*/ 	.string	"Cuda compilation tools, release 13.0, V13.0.88"
        /*0030*/ 	.string	"Build cuda_13.0.r13.0/compiler.36424714_0"
        /*0030*/ 	.string	"-arch sm_100 -m 64 "



//--------------------- .note.nv.cuinfo           --------------------------
	.section	.note.nv.cuinfo,"",@"SHT_NOTE"
	.sectionflags	@"SHF_NOTE_NV_CUINFO"
        /*0018*/ 	.short	0x0002
        /*001a*/ 	.short	0x0064
        /*001c*/ 	.short	0x0082
	.zero		2


//--------------------- .nv.info                  --------------------------
	.section	.nv.info,"",@"SHT_CUDA_INFO"
	.align	4


	//----- nvinfo : EIATTR_REGCOUNT
	.align		4
        /*0000*/ 	.byte	0x04, 0x2f
        /*0002*/ 	.short	(.L_1 - .L_0)
	.align		4
.L_0:
        /*0004*/ 	.word	index@(_Z7prescanPiS_i)
        /*0008*/ 	.word	0x0000000d


	//----- nvinfo : EIATTR_FRAME_SIZE
	.align		4
.L_1:
        /*000c*/ 	.byte	0x04, 0x11
        /*000e*/ 	.short	(.L_3 - .L_2)
	.align		4
.L_2:
        /*0010*/ 	.word	index@(_Z7prescanPiS_i)
        /*0014*/ 	.word	0x00000000


	//----- nvinfo : EIATTR_MIN_STACK_SIZE
	.align		4
.L_3:
        /*0018*/ 	.byte	0x04, 0x12
        /*001a*/ 	.short	(.L_5 - .L_4)
	.align		4
.L_4:
        /*001c*/ 	.word	index@(_Z7prescanPiS_i)
        /*0020*/ 	.word	0x00000000
.L_5:


//--------------------- .nv.compat                --------------------------
	.section	.nv.compat,"",@"SHT_CUDA_COMPAT_INFO"
	.align	4
        /*0000*/ 	.byte	0x02, 0x09, 0x00, 0x00, 0x02, 0x02, 0x01, 0x00, 0x02, 0x05, 0x05, 0x00, 0x03, 0x07, 0x01, 0x01
        /*0010*/ 	.byte	0x02, 0x03, 0x00, 0x00, 0x02, 0x06, 0x01, 0x00, 0x04, 0x0b, 0x08, 0x00, 0x09, 0x00, 0x00, 0x00
        /*0020*/ 	.byte	0x00, 0x00, 0x00, 0x00


//--------------------- .nv.info._Z7prescanPiS_i  --------------------------
	.section	.nv.info._Z7prescanPiS_i,"",@"SHT_CUDA_INFO"
	.sectionflags	@""
	.align	4


	//----- nvinfo : EIATTR_CUDA_API_VERSION
	.align		4
        /*0000*/ 	.byte	0x04, 0x37
        /*0002*/ 	.short	(.L_7 - .L_6)
.L_6:
        /*0004*/ 	.word	0x00000082


	//----- nvinfo : EIATTR_KPARAM_INFO
	.align		4
.L_7:
        /*0008*/ 	.byte	0x04, 0x17
        /*000a*/ 	.short	(.L_9 - .L_8)
.L_8:
        /*000c*/ 	.word	0x00000000
        /*0010*/ 	.short	0x0002
        /*0012*/ 	.short	0x0010
        /*0014*/ 	.byte	0x00, 0xf0, 0x11, 0x00


	//----- nvinfo : EIATTR_KPARAM_INFO
	.align		4
.L_9:
        /*0018*/ 	.byte	0x04, 0x17
        /*001a*/ 	.short	(.L_11 - .L_10)
.L_10:
        /*001c*/ 	.word	0x00000000
        /*0020*/ 	.short	0x0001
        /*0022*/ 	.short	0x0008
        /*0024*/ 	.byte	0x00, 0xf5, 0x21, 0x00


	//----- nvinfo : EIATTR_KPARAM_INFO
	.align		4
.L_11:
        /*0028*/ 	.byte	0x04, 0x17
        /*002a*/ 	.short	(.L_13 - .L_12)
.L_12:
        /*002c*/ 	.word	0x00000000
        /*0030*/ 	.short	0x0000
        /*0032*/ 	.short	0x0000
        /*0034*/ 	.byte	0x00, 0xf5, 0x21, 0x00


	//----- nvinfo : EIATTR_SPARSE_MMA_MASK
	.align		4
.L_13:
        /*0038*/ 	.byte	0x03, 0x50
        /*003a*/ 	.short	0x0000


	//----- nvinfo : EIATTR_MAXREG_COUNT
	.align		4
        /*003c*/ 	.byte	0x03, 0x1b
        /*003e*/ 	.short	0x00ff


	//----- nvinfo : EIATTR_NUM_BARRIERS
	.align		4
        /*0040*/ 	.byte	0x02, 0x4c
        /*0042*/ 	.byte	0x01
	.zero		1


	//----- nvinfo : EIATTR_MERCURY_ISA_VERSION
	.align		4
        /*0044*/ 	.byte	0x03, 0x5f
        /*0046*/ 	.short	0x0101


	//----- nvinfo : EIATTR_VRC_CTA_INIT_COUNT
	.align		4
        /*0048*/ 	.byte	0x02, 0x4a
	.zero		1
	.zero		1


	//----- nvinfo : EIATTR_EXIT_INSTR_OFFSETS
	.align		4
        /*004c*/ 	.byte	0x04, 0x1c
        /*004e*/ 	.short	(.L_15 - .L_14)


	//   ....[0]....
.L_14:
        /*0050*/ 	.word	0x000003e0


	//----- nvinfo : EIATTR_CBANK_PARAM_SIZE
	.align		4
.L_15:
        /*0054*/ 	.byte	0x03, 0x19
        /*0056*/ 	.short	0x0014


	//----- nvinfo : EIATTR_PARAM_CBANK
	.align		4
        /*0058*/ 	.byte	0x04, 0x0a
        /*005a*/ 	.short	(.L_17 - .L_16)
	.align		4
.L_16:
        /*005c*/ 	.word	index@(.nv.constant0._Z7prescanPiS_i)
        /*0060*/ 	.short	0x0380
        /*0062*/ 	.short	0x0014


	//----- nvinfo : EIATTR_SW_WAR
	.align		4
.L_17:
        /*0064*/ 	.byte	0x04, 0x36
        /*0066*/ 	.short	(.L_19 - .L_18)
.L_18:
        /*0068*/ 	.word	0x00000008
.L_19:


//--------------------- .nv.callgraph             --------------------------
	.section	.nv.callgraph,"",@"SHT_CUDA_CALLGRAPH"
	.align	4
	.sectionentsize	8
	.align		4
        /*0000*/ 	.word	0x00000000
	.align		4
        /*0004*/ 	.word	0xffffffff
	.align		4
        /*0008*/ 	.word	0x00000000
	.align		4
        /*000c*/ 	.word	0xfffffffe
	.align		4
        /*0010*/ 	.word	0x00000000
	.align		4
        /*0014*/ 	.word	0xfffffffd
	.align		4
        /*0018*/ 	.word	0x00000000
	.align		4
        /*001c*/ 	.word	0xfffffffc


//--------------------- .text._Z7prescanPiS_i     --------------------------
	.section	.text._Z7prescanPiS_i,"ax",@progbits
	.align	128
        .global         _Z7prescanPiS_i
        .type           _Z7prescanPiS_i,@function
        .size           _Z7prescanPiS_i,(.L_x_5 - _Z7prescanPiS_i)
        .other          _Z7prescanPiS_i,@"STO_CUDA_ENTRY STV_DEFAULT"
_Z7prescanPiS_i:
.text._Z7prescanPiS_i:
[----:B------:R-:W-:Y:S01]  /*0000*/  LDC R1, c[0x0][0x37c] ;  /* 0x0000df00ff017b82 */ /* 0x000fe20000000800 */
[----:B------:R-:W0:Y:S07]  /*0010*/  S2R R10, SR_TID.X ;  /* 0x00000000000a7919 */ /* 0x000e2e0000002100 */
[----:B------:R-:W1:Y:S01]  /*0020*/  LDC.64 R2, c[0x0][0x388] ;  /* 0x0000e200ff027b82 */ /* 0x000e620000000a00 */
[----:B------:R-:W2:Y:S01]  /*0030*/  LDCU.64 UR8, c[0x0][0x358] ;  /* 0x00006b00ff0877ac */ /* 0x000ea20008000a00 */
[----:B------:R-:W3:Y:S06]  /*0040*/  LDCU UR6, c[0x0][0x390] ;  /* 0x00007200ff0677ac */ /* 0x000eec0008000800 */
[----:B------:R-:W4:Y:S08]  /*0050*/  S2UR UR5, SR_CgaCtaId ;  /* 0x00000000000579c3 */ /* 0x000f300000008800 */
[----:B------:R-:W5:Y:S01]  /*0060*/  LDC R8, c[0x0][0x390] ;  /* 0x0000e400ff087b82 */ /* 0x000f620000000800 */
[----:B0-----:R-:W-:-:S04]  /*0070*/  IMAD.SHL.U32 R5, R10, 0x2, RZ ;  /* 0x000000020a057824 */ /* 0x001fc800078e00ff */
[----:B-1----:R-:W-:-:S05]  /*0080*/  IMAD.WIDE.U32 R2, R5, 0x4, R2 ;  /* 0x0000000405027825 */ /* 0x002fca00078e0002 */
[----:B--2---:R-:W2:Y:S04]  /*0090*/  LDG.E R6, desc[UR8][R2.64] ;  /* 0x0000000802067981 */ /* 0x004ea8000c1e1900 */
[----:B------:R0:W2:Y:S01]  /*00a0*/  LDG.E R7, desc[UR8][R2.64+0x4] ;  /* 0x0000040802077981 */ /* 0x0000a2000c1e1900 */
[----:B------:R-:W-:Y:S01]  /*00b0*/  UMOV UR4, 0x400 ;  /* 0x0000040000047882 */ /* 0x000fe20000000000 */
[----:B------:R-:W-:Y:S01]  /*00c0*/  ISETP.NE.AND P1, PT, R10, RZ, PT ;  /* 0x000000ff0a00720c */ /* 0x000fe20003f25270 */
[----:B----4-:R-:W-:Y:S01]  /*00d0*/  ULEA UR4, UR5, UR4, 0x18 ;  /* 0x0000000405047291 */ /* 0x010fe2000f8ec0ff */
[----:B-----5:R-:W-:Y:S01]  /*00e0*/  ISETP.GE.AND P2, PT, R8, 0x2, PT ;  /* 0x000000020800780c */ /* 0x020fe20003f46270 */
[----:B---3--:R-:W-:-:S04]  /*00f0*/  USHF.R.S32.HI UR5, URZ, 0x1, UR6 ;  /* 0x00000001ff057899 */ /* 0x008fc80008011406 */
[----:B------:R-:W-:Y:S01]  /*0100*/  LEA R0, R10, UR4, 0x3 ;  /* 0x000000040a007c11 */ /* 0x000fe2000f8e18ff */
[----:B------:R-:W-:Y:S01]  /*0110*/  UISETP.GE.AND UP0, UPT, UR5, 0x1, UPT ;  /* 0x000000010500788c */ /* 0x000fe2000bf06270 */
[----:B0-----:R-:W-:Y:S02]  /*0120*/  IMAD.MOV.U32 R3, RZ, RZ, 0x1 ;  /* 0x00000001ff037424 */ /* 0x001fe400078e00ff */
[----:B------:R-:W-:Y:S01]  /*0130*/  VIADD R2, R5, 0x1 ;  /* 0x0000000105027836 */ /* 0x000fe20000000000 */
[----:B--2---:R0:W-:Y:S05]  /*0140*/  STS.64 [R0], R6 ;  /* 0x0000000600007388 */ /* 0x0041ea0000000a00 */
[----:B------:R-:W-:Y:S05]  /*0150*/  BRA.U !UP0, `(.L_x_0) ;  /* 0x00000001083c7547 */ /* 0x000fea000b800000 */
[----:B------:R-:W-:-:S07]  /*0160*/  HFMA2 R3, -RZ, RZ, 0, 5.9604644775390625e-08 ;  /* 0x00000001ff037431 */ /* 0x000fce00000001ff */
.L_x_1:
[----:B------:R-:W-:Y:S01]  /*0170*/  BAR.SYNC.DEFER_BLOCKING 0x0 ;  /* 0x0000000000007b1d */ /* 0x000fe20000010000 */
[----:B------:R-:W-:Y:S01]  /*0180*/  ISETP.GE.AND P0, PT, R10, UR5, PT ;  /* 0x000000050a007c0c */ /* 0x000fe2000bf06270 */
[----:B------:R-:W-:Y:S02]  /*0190*/  UISETP.GT.U32.AND UP0, UPT, UR5, 0x1, UPT ;  /* 0x000000010500788c */ /* 0x000fe4000bf04070 */
[----:B------:R-:W-:-:S07]  /*01a0*/  USHF.R.U32.HI UR6, URZ, 0x1, UR5 ;  /* 0x00000001ff067899 */ /* 0x000fce0008011605 */
[----:B------:R-:W-:-:S03]  /*01b0*/  UMOV UR5, UR6 ;  /* 0x0000000600057c82 */ /* 0x000fc60008000000 */
[----:B------:R-:W-:-:S05]  /*01c0*/  @!P0 IMAD R4, R2, R3, RZ ;  /* 0x0000000302048224 */ /* 0x000fca00078e02ff */
[----:B------:R-:W-:-:S05]  /*01d0*/  @!P0 LEA R4, R4, UR4, 0x2 ;  /* 0x0000000404048c11 */ /* 0x000fca000f8e10ff */
[C---:B01----:R-:W-:Y:S01]  /*01e0*/  @!P0 IMAD R6, R3.reuse, 0x4, R4 ;  /* 0x0000000403068824 */ /* 0x043fe200078e0204 */
[----:B------:R-:W-:Y:S01]  /*01f0*/  SHF.L.U32 R3, R3, 0x1, RZ ;  /* 0x0000000103037819 */ /* 0x000fe200000006ff */
[----:B------:R-:W-:Y:S04]  /*0200*/  @!P0 LDS R4, [R4+-0x4] ;  /* 0xfffffc0004048984 */ /* 0x000fe80000000800 */
[----:B------:R-:W0:Y:S02]  /*0210*/  @!P0 LDS R7, [R6+-0x4] ;  /* 0xfffffc0006078984 */ /* 0x000e240000000800 */
[----:B0-----:R-:W-:-:S05]  /*0220*/  @!P0 IMAD.IADD R7, R4, 0x1, R7 ;  /* 0x0000000104078824 */ /* 0x001fca00078e0207 */
[----:B------:R1:W-:Y:S01]  /*0230*/  @!P0 STS [R6+-0x4], R7 ;  /* 0xfffffc0706008388 */ /* 0x0003e20000000800 */
[----:B------:R-:W-:Y:S05]  /*0240*/  BRA.U UP0, `(.L_x_1) ;  /* 0xfffffffd00c87547 */ /* 0x000fea000b83ffff */
.L_x_0:
[----:B------:R-:W-:-:S05]  /*0250*/  @!P1 LEA R4, R8, UR4, 0x2 ;  /* 0x0000000408049c11 */ /* 0x000fca000f8e10ff */
[----:B------:R2:W-:Y:S01]  /*0260*/  @!P1 STS [R4+-0x4], RZ ;  /* 0xfffffcff04009388 */ /* 0x0005e20000000800 */
[----:B------:R-:W-:Y:S05]  /*0270*/  @!P2 BRA `(.L_x_2) ;  /* 0x000000000040a947 */ /* 0x000fea0003800000 */
[----:B------:R-:W3:Y:S01]  /*0280*/  LDCU UR6, c[0x0][0x390] ;  /* 0x00007200ff0677ac */ /* 0x000ee20008000800 */
[----:B------:R-:W-:-:S05]  /*0290*/  UMOV UR5, 0x1 ;  /* 0x0000000100057882 */ /* 0x000fca0000000000 */
.L_x_3:
[----:B------:R-:W-:Y:S01]  /*02a0*/  BAR.SYNC.DEFER_BLOCKING 0x0 ;  /* 0x0000000000007b1d */ /* 0x000fe20000010000 */
[----:B------:R-:W-:Y:S01]  /*02b0*/  ISETP.GE.U32.AND P0, PT, R10, UR5, PT ;  /* 0x000000050a007c0c */ /* 0x000fe2000bf06070 */
[----:B------:R-:W-:Y:S01]  /*02c0*/  USHF.L.U32 UR5, UR5, 0x1, URZ ;  /* 0x0000000105057899 */ /* 0x000fe200080006ff */
[----:B------:R-:W-:-:S03]  /*02d0*/  SHF.R.U32.HI R3, RZ, 0x1, R3 ;  /* 0x00000001ff037819 */ /* 0x000fc60000011603 */
[----:B---3--:R-:W-:-:S08]  /*02e0*/  UISETP.GE.AND UP0, UPT, UR5, UR6, UPT ;  /* 0x000000060500728c */ /* 0x008fd0000bf06270 */
[----:B--2-4-:R-:W-:-:S05]  /*02f0*/  @!P0 IMAD R4, R2, R3, RZ ;  /* 0x0000000302048224 */ /* 0x014fca00078e02ff */
[----:B------:R-:W-:-:S05]  /*0300*/  @!P0 LEA R4, R4, UR4, 0x2 ;  /* 0x0000000404048c11 */ /* 0x000fca000f8e10ff */
[----:B01----:R-:W-:Y:S01]  /*0310*/  @!P0 IMAD R7, R3, 0x4, R4 ;  /* 0x0000000403078824 */ /* 0x003fe200078e0204 */
[----:B------:R-:W-:Y:S04]  /*0320*/  @!P0 LDS R6, [R4+-0x4] ;  /* 0xfffffc0004068984 */ /* 0x000fe80000000800 */
[----:B------:R-:W0:Y:S02]  /*0330*/  @!P0 LDS R9, [R7+-0x4] ;  /* 0xfffffc0007098984 */ /* 0x000e240000000800 */
[----:B0-----:R-:W-:Y:S02]  /*0340*/  @!P0 IADD3 R6, PT, PT, R6, R9, RZ ;  /* 0x0000000906068210 */ /* 0x001fe40007ffe0ff */
[----:B------:R4:W-:Y:S04]  /*0350*/  @!P0 STS [R4+-0x4], R9 ;  /* 0xfffffc0904008388 */ /* 0x0009e80000000800 */
[----:B------:R4:W-:Y:S01]  /*0360*/  @!P0 STS [R7+-0x4], R6 ;  /* 0xfffffc0607008388 */ /* 0x0009e20000000800 */
[----:B------:R-:W-:Y:S05]  /*0370*/  BRA.U !UP0, `(.L_x_3) ;  /* 0xfffffffd08c87547 */ /* 0x000fea000b83ffff */
.L_x_2:
[----:B------:R-:W-:Y:S08]  /*0380*/  BAR.SYNC.DEFER_BLOCKING 0x0 ;  /* 0x0000000000007b1d */ /* 0x000ff00000010000 */
[----:B------:R-:W3:Y:S01]  /*0390*/  LDC.64 R2, c[0x0][0x380] ;  /* 0x0000e000ff027b82 */ /* 0x000ee20000000a00 */
[----:B01--4-:R-:W0:Y:S01]  /*03a0*/  LDS.64 R6, [R0] ;  /* 0x0000000000067984 */ /* 0x013e220000000a00 */
[----:B---3--:R-:W-:-:S05]  /*03b0*/  IMAD.WIDE.U32 R2, R5, 0x4, R2 ;  /* 0x0000000405027825 */ /* 0x008fca00078e0002 */
[----:B0-----:R-:W-:Y:S04]  /*03c0*/  STG.E desc[UR8][R2.64], R6 ;  /* 0x0000000602007986 */ /* 0x001fe8000c101908 */
[----:B------:R-:W-:Y:S01]  /*03d0*/  STG.E desc[UR8][R2.64+0x4], R7 ;  /* 0x0000040702007986 */ /* 0x000fe2000c101908 */
[----:B------:R-:W-:Y:S05]  /*03e0*/  EXIT ;  /* 0x000000000000794d */ /* 0x000fea0003800000 */
.L_x_4:
[----:B------:R-:W-:-:S00]  /*03f0*/  BRA `(.L_x_4) ;  /* 0xfffffffc00fc7947 */ /* 0x000fc0000383ffff */
[----:B------:R-:W-:-:S00]  /*0400*/  NOP ;  /* 0x0000000000007918 */ /* 0x000fc00000000000 */
[----:B------:R-:W-:-:S00]  /*0410*/  NOP ;  /* 0x0000000000007918 */ /* 0x000fc00000000000 */
[----:B------:R-:W-:-:S00]  /*0420*/  NOP ;  /* 0x0000000000007918 */ /* 0x000fc00000000000 */
[----:B------:R-:W-:-:S00]  /*0430*/  NOP ;  /* 0x0000000000007918 */ /* 0x000fc00000000000 */
[----:B------:R-:W-:-:S00]  /*0440*/  NOP ;  /* 0x0000000000007918 */ /* 0x000fc00000000000 */
[----:B------:R-:W-:-:S00]  /*0450*/  NOP ;  /* 0x0000000000007918 */ /* 0x000fc00000000000 */
[----:B------:R-:W-:-:S00]  /*0460*/  NOP ;  /* 0x0000000000007918 */ /* 0x000fc00000000000 */
[----:B------:R-:W-:-:S00]  /*0470*/  NOP ;  /* 0x0000000000007918 */ /* 0x000fc00000000000 */
.L_x_5:


//--------------------- .nv.shared._Z7prescanPiS_i --------------------------
	.section	.nv.shared._Z7prescanPiS_i,"aw",@nobits
	.sectionflags	@""
	.align	16
	.zero		1024


//--------------------- .nv.shared.reserved.0     --------------------------
	.section	.nv.shared.reserved.0,"aw",@nobits
	.weak		__nv_reservedSMEM_offset_0_alias
	.size		__nv_reservedSMEM_offset_0_alias, 0, 64
	.other		__nv_reservedSMEM_offset_0_alias,@"STO_CUDA_RESERVED_SHARED STV_DEFAULT"
__nv_reservedSMEM_offset_0_alias:
	.zero		0
	.zero		64


//--------------------- .nv.constant0._Z7prescanPiS_i --------------------------
	.section	.nv.constant0._Z7prescanPiS_i,"a",@progbits
	.sectionflags	@""
	.align	4
.nv.constant0._Z7prescanPiS_i:
	.zero		916


//--------------------- SYMBOLS --------------------------

	.type		.nv.reservedSmem.offset0,@object
	.size		.nv.reservedSmem.offset0,0x4
	.type		.nv.reservedSmem.cap,@object
	.size		.nv.reservedSmem.cap,0x4
